	.headerflags	@"EF_CUDA_TEXMODE_UNIFIED EF_CUDA_64BIT_ADDRESS EF_CUDA_ACCELERATORS EF_CUDA_SM90 EF_CUDA_VIRTUAL_SM(EF_CUDA_SM90)"
	.elftype	@"ET_EXEC"


//--------------------- .nv.info                  --------------------------
	.section	.nv.info,"",@"SHT_CUDA_INFO"
	.align	4


	//----- nvinfo : EIATTR_REGCOUNT
	.align		4
        /*0000*/ 	.byte	0x04, 0x2f
        /*0002*/ 	.short	(.L_1 - .L_0)
	.align		4
.L_0:
        /*0004*/ 	.word	index@(triton_poi_fused_constant_pad_nd_11)
        /*0008*/ 	.word	0x00000014


	//----- nvinfo : EIATTR_MIN_STACK_SIZE
	.align		4
.L_1:
        /*000c*/ 	.byte	0x04, 0x12
        /*000e*/ 	.short	(.L_3 - .L_2)
	.align		4
.L_2:
        /*0010*/ 	.word	index@(triton_poi_fused_constant_pad_nd_11)
        /*0014*/ 	.word	0x00000000


	//----- nvinfo : EIATTR_FRAME_SIZE
	.align		4
.L_3:
        /*0018*/ 	.byte	0x04, 0x11
        /*001a*/ 	.short	(.L_5 - .L_4)
	.align		4
.L_4:
        /*001c*/ 	.word	index@(triton_poi_fused_constant_pad_nd_11)
        /*0020*/ 	.word	0x00000000


	//----- nvinfo : EIATTR_MIN_STACK_SIZE
	.align		4
.L_5:
        /*0024*/ 	.byte	0x04, 0x12
        /*0026*/ 	.short	(.L_7 - .L_6)
	.align		4
.L_6:
        /*0028*/ 	.word	index@(triton_poi_fused_constant_pad_nd_11)
        /*002c*/ 	.word	0x00000000
.L_7:


//--------------------- .nv.info.triton_poi_fused_constant_pad_nd_11 --------------------------
	.section	.nv.info.triton_poi_fused_constant_pad_nd_11,"",@"SHT_CUDA_INFO"
	.sectionflags	@""
	.align	4


	//----- nvinfo : EIATTR_CUDA_API_VERSION
	.align		4
        /*0000*/ 	.byte	0x04, 0x37
        /*0002*/ 	.short	(.L_9 - .L_8)
.L_8:
        /*0004*/ 	.word	0x0000007c


	//----- nvinfo : EIATTR_KPARAM_INFO
	.align		4
.L_9:
        /*0008*/ 	.byte	0x04, 0x17
        /*000a*/ 	.short	(.L_11 - .L_10)
.L_10:
        /*000c*/ 	.word	0x00000000
        /*0010*/ 	.short	0x0002
        /*0012*/ 	.short	0x0010
        /*0014*/ 	.byte	0x00, 0xf0, 0x11, 0x00


	//----- nvinfo : EIATTR_KPARAM_INFO
	.align		4
.L_11:
        /*0018*/ 	.byte	0x04, 0x17
        /*001a*/ 	.short	(.L_13 - .L_12)
.L_12:
        /*001c*/ 	.word	0x00000000
        /*0020*/ 	.short	0x0001
        /*0022*/ 	.short	0x0008
        /*0024*/ 	.byte	0x00, 0xf4, 0x21, 0x00


	//----- nvinfo : EIATTR_KPARAM_INFO
	.align		4
.L_13:
        /*0028*/ 	.byte	0x04, 0x17
        /*002a*/ 	.short	(.L_15 - .L_14)
.L_14:
        /*002c*/ 	.word	0x00000000
        /*0030*/ 	.short	0x0000
        /*0032*/ 	.short	0x0000
        /*0034*/ 	.byte	0x00, 0xf4, 0x21, 0x00


	//----- nvinfo : EIATTR_SPARSE_MMA_MASK
	.align		4
.L_15:
        /*0038*/ 	.byte	0x03, 0x50
        /*003a*/ 	.short	0x0000


	//----- nvinfo : EIATTR_MAXREG_COUNT
	.align		4
        /*003c*/ 	.byte	0x03, 0x1b
        /*003e*/ 	.short	0x00ff


	//----- nvinfo : EIATTR_EXIT_INSTR_OFFSETS
	.align		4
        /*0040*/ 	.byte	0x04, 0x1c
        /*0042*/ 	.short	(.L_17 - .L_16)


	//   ....[0]....
.L_16:
        /*0044*/ 	.word	0x000004c0


	//   ....[1]....
        /*0048*/ 	.word	0x000004e0


	//----- nvinfo : EIATTR_REQNTID
	.align		4
.L_17:
        /*004c*/ 	.byte	0x04, 0x10
        /*004e*/ 	.short	(.L_19 - .L_18)
.L_18:
        /*0050*/ 	.word	0x00000080
        /*0054*/ 	.word	0x00000001
        /*0058*/ 	.word	0x00000001


	//----- nvinfo : EIATTR_CBANK_PARAM_SIZE
	.align		4
.L_19:
        /*005c*/ 	.byte	0x03, 0x19
        /*005e*/ 	.short	0x0014


	//----- nvinfo : EIATTR_PARAM_CBANK
	.align		4
        /*0060*/ 	.byte	0x04, 0x0a
        /*0062*/ 	.short	(.L_21 - .L_20)
	.align		4
.L_20:
        /*0064*/ 	.word	index@(.nv.constant0.triton_poi_fused_constant_pad_nd_11)
        /*0068*/ 	.short	0x0210
        /*006a*/ 	.short	0x0014


	//----- nvinfo : EIATTR_SW_WAR
	.align		4
.L_21:
        /*006c*/ 	.byte	0x04, 0x36
        /*006e*/ 	.short	(.L_23 - .L_22)
.L_22:
        /*0070*/ 	.word	0x00000008
.L_23:


//--------------------- .nv.callgraph             --------------------------
	.section	.nv.callgraph,"",@"SHT_CUDA_CALLGRAPH"
	.align	4
	.sectionentsize	8
	.align		4
        /*0000*/ 	.word	0x00000000
	.align		4
        /*0004*/ 	.word	0xffffffff
	.align		4
        /*0008*/ 	.word	0x00000000
	.align		4
        /*000c*/ 	.word	0xfffffffe
	.align		4
        /*0010*/ 	.word	0x00000000
	.align		4
        /*0014*/ 	.word	0xfffffffd
	.align		4
        /*0018*/ 	.word	0x00000000
	.align		4
        /*001c*/ 	.word	0xfffffffc


//--------------------- .text.triton_poi_fused_constant_pad_nd_11 --------------------------
	.section	.text.triton_poi_fused_constant_pad_nd_11,"ax",@progbits
	.align	128
        .global         triton_poi_fused_constant_pad_nd_11
        .type           triton_poi_fused_constant_pad_nd_11,@function
        .size           triton_poi_fused_constant_pad_nd_11,(.L_x_1 - triton_poi_fused_constant_pad_nd_11)
        .other          triton_poi_fused_constant_pad_nd_11,@"STO_CUDA_ENTRY STV_DEFAULT"
triton_poi_fused_constant_pad_nd_11:
.text.triton_poi_fused_constant_pad_nd_11:
[----:B------:R-:W0:Y:S02]  /*0000*/  LDC R1, c[0x0][0x28] ;  /* 0x00000a00ff017b82 */ /* 0x000e240000000800 */
[----:B------:R-:W1:Y:S01]  /*0010*/  S2R R0, SR_TID.X ;  /* 0x0000000000007919 */ /* 0x000e620000002100 */
[----:B------:R-:W-:Y:S01]  /*0020*/  ULDC.64 UR4, c[0x0][0x208] ;  /* 0x0000820000047ab9 */ /* 0x000fe20000000a00 */
[----:B------:R-:W2:Y:S01]  /*0030*/  S2R R3, SR_CTAID.X ;  /* 0x0000000000037919 */ /* 0x000ea20000002500 */
[----:B-1----:R-:W-:Y:S01]  /*0040*/  IMAD.SHL.U32 R0, R0, 0x4, RZ ;  /* 0x0000000400007824 */ /* 0x002fe200078e00ff */
[----:B--2---:R-:W-:-:S04]  /*0050*/  SHF.R.S32.HI R5, RZ, 0x15, R3 ;  /* 0x00000015ff057819 */ /* 0x004fc80000011403 */
[----:B------:R-:W-:Y:S02]  /*0060*/  LOP3.LUT R0, R0, 0x1fc, RZ, 0xc0, !PT ;  /* 0x000001fc00007812 */ /* 0x000fe400078ec0ff */
[----:B------:R-:W-:-:S03]  /*0070*/  SGXT R5, R5, 0x1 ;  /* 0x000000010505781a */ /* 0x000fc60000000200 */
[----:B------:R-:W-:-:S04]  /*0080*/  IMAD R2, R3, 0x400, R0 ;  /* 0x0000040003027824 */ /* 0x000fc800078e0200 */
[----:B------:R-:W-:Y:S01]  /*0090*/  IMAD.HI R3, R2, 0x78787879, RZ ;  /* 0x7878787902037827 */ /* 0x000fe200078e02ff */
[----:B------:R-:W-:-:S03]  /*00a0*/  LEA.HI R6, R5, R2, RZ, 0x8 ;  /* 0x0000000205067211 */ /* 0x000fc600078f40ff */
[C---:B------:R-:W-:Y:S01]  /*00b0*/  VIADD R0, R2.reuse, 0x200 ;  /* 0x0000020002007836 */ /* 0x040fe20000000000 */
[----:B------:R-:W-:Y:S01]  /*00c0*/  SHF.R.U32.HI R8, RZ, 0x1f, R3 ;  /* 0x0000001fff087819 */ /* 0x000fe20000011603 */
[----:B------:R-:W-:Y:S01]  /*00d0*/  IMAD.HI R4, R2, 0x71625345, RZ ;  /* 0x7162534502047827 */ /* 0x000fe200078e02ff */
[----:B------:R-:W-:Y:S02]  /*00e0*/  SHF.R.S32.HI R6, RZ, 0x8, R6 ;  /* 0x00000008ff067819 */ /* 0x000fe40000011406 */
[----:B------:R-:W-:Y:S01]  /*00f0*/  LEA.HI.SX32 R3, R3, R8, 0x15 ;  /* 0x0000000803037211 */ /* 0x000fe200078faaff */
[----:B------:R-:W-:Y:S01]  /*0100*/  IMAD.HI R9, R0, 0x78787879, RZ ;  /* 0x7878787900097827 */ /* 0x000fe200078e02ff */
[----:B------:R-:W-:Y:S02]  /*0110*/  LEA.HI R5, R5, R0, RZ, 0x8 ;  /* 0x0000000005057211 */ /* 0x000fe400078f40ff */
[----:B------:R-:W-:Y:S01]  /*0120*/  SHF.R.U32.HI R7, RZ, 0x1f, R4 ;  /* 0x0000001fff077819 */ /* 0x000fe20000011604 */
[----:B------:R-:W-:Y:S01]  /*0130*/  IMAD.HI R10, R6, 0x78787879, RZ ;  /* 0x78787879060a7827 */ /* 0x000fe200078e02ff */
[----:B------:R-:W-:-:S02]  /*0140*/  SHF.R.S32.HI R5, RZ, 0x8, R5 ;  /* 0x00000008ff057819 */ /* 0x000fc40000011405 */
[----:B------:R-:W-:Y:S01]  /*0150*/  SHF.R.U32.HI R8, RZ, 0x1f, R9 ;  /* 0x0000001fff087819 */ /* 0x000fe20000011609 */
[----:B------:R-:W-:Y:S01]  /*0160*/  IMAD.HI R11, R3, 0x78787879, RZ ;  /* 0x78787879030b7827 */ /* 0x000fe200078e02ff */
[----:B------:R-:W-:Y:S02]  /*0170*/  LEA.HI R4, R4, R7, RZ, 0x11 ;  /* 0x0000000704047211 */ /* 0x000fe400078f88ff */
[----:B------:R-:W-:Y:S01]  /*0180*/  LEA.HI.SX32 R7, R9, R8, 0x15 ;  /* 0x0000000809077211 */ /* 0x000fe200078faaff */
[----:B------:R-:W-:Y:S01]  /*0190*/  IMAD.HI R15, R5, 0x78787879, RZ ;  /* 0x78787879050f7827 */ /* 0x000fe200078e02ff */
[----:B------:R-:W-:Y:S02]  /*01a0*/  SHF.R.U32.HI R13, RZ, 0x1f, R10 ;  /* 0x0000001fff0d7819 */ /* 0x000fe4000001160a */
[----:B------:R-:W-:Y:S01]  /*01b0*/  SHF.R.U32.HI R8, RZ, 0x1f, R11 ;  /* 0x0000001fff087819 */ /* 0x000fe2000001160b */
[----:B------:R-:W-:Y:S01]  /*01c0*/  IMAD.HI R14, R7, 0x78787879, RZ ;  /* 0x78787879070e7827 */ /* 0x000fe200078e02ff */
[----:B------:R-:W-:-:S02]  /*01d0*/  LEA.HI.SX32 R13, R10, R13, 0x1d ;  /* 0x0000000d0a0d7211 */ /* 0x000fc400078feaff */
[----:B------:R-:W-:Y:S01]  /*01e0*/  LEA.HI.SX32 R12, R11, R8, 0x1d ;  /* 0x000000080b0c7211 */ /* 0x000fe200078feaff */
[----:B------:R-:W-:Y:S01]  /*01f0*/  IMAD.HI R10, R0, 0x71625345, RZ ;  /* 0x71625345000a7827 */ /* 0x000fe200078e02ff */
[----:B------:R-:W-:Y:S01]  /*0200*/  SHF.R.U32.HI R16, RZ, 0x1f, R15 ;  /* 0x0000001fff107819 */ /* 0x000fe2000001160f */
[----:B------:R-:W1:Y:S02]  /*0210*/  LDC.64 R8, c[0x0][0x210] ;  /* 0x00008400ff087b82 */ /* 0x000e640000000a00 */
[----:B------:R-:W-:Y:S01]  /*0220*/  IMAD R13, R13, -0x11, R6 ;  /* 0xffffffef0d0d7824 */ /* 0x000fe200078e0206 */
[----:B------:R-:W-:Y:S01]  /*0230*/  LEA.HI.SX32 R16, R15, R16, 0x1d ;  /* 0x000000100f107211 */ /* 0x000fe200078feaff */
[----:B------:R-:W-:Y:S01]  /*0240*/  IMAD R12, R12, -0x11, R3 ;  /* 0xffffffef0c0c7824 */ /* 0x000fe200078e0203 */
[----:B------:R-:W-:Y:S01]  /*0250*/  SHF.R.U32.HI R15, RZ, 0x1f, R14 ;  /* 0x0000001fff0f7819 */ /* 0x000fe2000001160e */
[----:B------:R-:W-:Y:S01]  /*0260*/  IMAD R3, R3, -0x1100, R2 ;  /* 0xffffef0003037824 */ /* 0x000fe200078e0202 */
[----:B------:R-:W-:Y:S01]  /*0270*/  SHF.R.U32.HI R11, RZ, 0x1f, R10 ;  /* 0x0000001fff0b7819 */ /* 0x000fe2000001160a */
[----:B------:R-:W-:Y:S01]  /*0280*/  IMAD R5, R16, -0x11, R5 ;  /* 0xffffffef10057824 */ /* 0x000fe200078e0205 */
[----:B------:R-:W-:Y:S01]  /*0290*/  LEA.HI.SX32 R14, R14, R15, 0x1d ;  /* 0x0000000f0e0e7211 */ /* 0x000fe200078feaff */
[----:B------:R-:W-:Y:S01]  /*02a0*/  IMAD R3, R4, 0x10000, R3 ;  /* 0x0001000004037824 */ /* 0x000fe200078e0203 */
[----:B------:R-:W-:Y:S01]  /*02b0*/  VIMNMX R13, R12, R13, !PT ;  /* 0x0000000d0c0d7248 */ /* 0x000fe20007fe0100 */
[----:B------:R-:W-:Y:S01]  /*02c0*/  IMAD R6, R7, -0x1100, R0 ;  /* 0xffffef0007067824 */ /* 0x000fe200078e0200 */
[----:B------:R-:W-:Y:S01]  /*02d0*/  LEA.HI R11, R10, R11, RZ, 0x11 ;  /* 0x0000000b0a0b7211 */ /* 0x000fe200078f88ff */
[----:B------:R-:W-:Y:S01]  /*02e0*/  IMAD R14, R14, -0x11, R7 ;  /* 0xffffffef0e0e7824 */ /* 0x000fe200078e0207 */
[----:B------:R-:W-:Y:S01]  /*02f0*/  ISETP.GE.AND P0, PT, R13, 0x10, PT ;  /* 0x000000100d00780c */ /* 0x000fe20003f06270 */
[----:B------:R-:W-:Y:S01]  /*0300*/  IMAD R3, R12, 0x1000, R3 ;  /* 0x000010000c037824 */ /* 0x000fe200078e0203 */
[----:B------:R-:W2:Y:S01]  /*0310*/  LDC.64 R16, c[0x0][0x218] ;  /* 0x00008600ff107b82 */ /* 0x000ea20000000a00 */
[----:B------:R-:W-:Y:S01]  /*0320*/  IMAD R11, R11, 0x10000, R6 ;  /* 0x000100000b0b7824 */ /* 0x000fe200078e0206 */
[----:B------:R-:W-:-:S02]  /*0330*/  ISETP.LT.AND P0, PT, R2, 0x48400, !P0 ;  /* 0x000484000200780c */ /* 0x000fc40004701270 */
[----:B------:R-:W-:Y:S02]  /*0340*/  CS2R R6, SRZ ;  /* 0x0000000000067805 */ /* 0x000fe4000001ff00 */
[C---:B------:R-:W-:Y:S01]  /*0350*/  VIMNMX R5, R14.reuse, R5, !PT ;  /* 0x000000050e057248 */ /* 0x040fe20007fe0100 */
[----:B------:R-:W-:Y:S02]  /*0360*/  IMAD R11, R14, 0x1000, R11 ;  /* 0x000010000e0b7824 */ /* 0x000fe400078e020b */
[--C-:B-1----:R-:W-:Y:S01]  /*0370*/  IMAD.WIDE R12, R3, 0x4, R8.reuse ;  /* 0x00000004030c7825 */ /* 0x102fe200078e0208 */
[----:B------:R-:W-:Y:S02]  /*0380*/  ISETP.GE.AND P1, PT, R5, 0x10, PT ;  /* 0x000000100500780c */ /* 0x000fe40003f26270 */
[----:B------:R-:W-:Y:S01]  /*0390*/  CS2R R4, SRZ ;  /* 0x0000000000047805 */ /* 0x000fe2000001ff00 */
[----:B------:R-:W-:Y:S01]  /*03a0*/  IMAD.WIDE R14, R11, 0x4, R8 ;  /* 0x000000040b0e7825 */ /* 0x000fe200078e0208 */
[----:B------:R-:W-:-:S04]  /*03b0*/  ISETP.LT.AND P1, PT, R0, 0x48400, !P1 ;  /* 0x000484000000780c */ /* 0x000fc80004f21270 */
[----:B------:R-:W3:Y:S01]  /*03c0*/  @P0 LDG.E.128 R4, desc[UR4][R12.64] ;  /* 0x000000040c040981 */ /* 0x000ee2000c1e1d00 */
[----:B------:R-:W-:Y:S02]  /*03d0*/  CS2R R8, SRZ ;  /* 0x0000000000087805 */ /* 0x000fe4000001ff00 */
[----:B------:R-:W-:-:S06]  /*03e0*/  CS2R R10, SRZ ;  /* 0x00000000000a7805 */ /* 0x000fcc000001ff00 */
[----:B------:R-:W4:Y:S01]  /*03f0*/  @P1 LDG.E.128 R8, desc[UR4][R14.64] ;  /* 0x000000040e081981 */ /* 0x000f22000c1e1d00 */
[C---:B------:R-:W-:Y:S01]  /*0400*/  ISETP.GE.AND P2, PT, R2.reuse, 0x48400, PT ;  /* 0x000484000200780c */ /* 0x040fe20003f46270 */
[----:B--2---:R-:W-:Y:S01]  /*0410*/  IMAD.WIDE R2, R2, 0x4, R16 ;  /* 0x0000000402027825 */ /* 0x004fe200078e0210 */
[----:B---3--:R-:W-:Y:S02]  /*0420*/  SEL R4, R4, RZ, P0 ;  /* 0x000000ff04047207 */ /* 0x008fe40000000000 */
[----:B------:R-:W-:Y:S02]  /*0430*/  SEL R5, R5, RZ, P0 ;  /* 0x000000ff05057207 */ /* 0x000fe40000000000 */
[----:B------:R-:W-:Y:S02]  /*0440*/  SEL R6, R6, RZ, P0 ;  /* 0x000000ff06067207 */ /* 0x000fe40000000000 */
[----:B------:R-:W-:Y:S02]  /*0450*/  SEL R7, R7, RZ, P0 ;  /* 0x000000ff07077207 */ /* 0x000fe40000000000 */
[----:B------:R-:W-:-:S02]  /*0460*/  ISETP.GE.AND P0, PT, R0, 0x48400, PT ;  /* 0x000484000000780c */ /* 0x000fc40003f06270 */
[----:B----4-:R-:W-:Y:S01]  /*0470*/  SEL R8, R8, RZ, P1 ;  /* 0x000000ff08087207 */ /* 0x010fe20000800000 */
[----:B------:R1:W-:Y:S01]  /*0480*/  @!P2 STG.E.128 desc[UR4][R2.64], R4 ;  /* 0x000000040200a986 */ /* 0x0003e2000c101d04 */
[----:B------:R-:W-:Y:S02]  /*0490*/  SEL R9, R9, RZ, P1 ;  /* 0x000000ff09097207 */ /* 0x000fe40000800000 */
[----:B------:R-:W-:Y:S02]  /*04a0*/  SEL R10, R10, RZ, P1 ;  /* 0x000000ff0a0a7207 */ /* 0x000fe40000800000 */
[----:B------:R-:W-:-:S05]  /*04b0*/  SEL R11, R11, RZ, P1 ;  /* 0x000000ff0b0b7207 */ /* 0x000fca0000800000 */
[----:B------:R-:W-:Y:S05]  /*04c0*/  @P0 EXIT ;  /* 0x000000000000094d */ /* 0x000fea0003800000 */
[----:B------:R-:W-:Y:S01]  /*04d0*/  STG.E.128 desc[UR4][R2.64+0x800], R8 ;  /* 0x0008000802007986 */ /* 0x000fe2000c101d04 */
[----:B------:R-:W-:Y:S05]  /*04e0*/  EXIT ;  /* 0x000000000000794d */ /* 0x000fea0003800000 */
.L_x_0:
[----:B------:R-:W-:-:S00]  /*04f0*/  BRA `(.L_x_0) ;  /* 0xfffffffc00fc7947 */ /* 0x000fc0000383ffff */
[----:B------:R-:W-:-:S00]  /*0500*/  NOP ;  /* 0x0000000000007918 */ /* 0x000fc00000000000 */
[----:B------:R-:W-:-:S00]  /*0510*/  NOP ;  /* 0x0000000000007918 */ /* 0x000fc00000000000 */
[----:B------:R-:W-:-:S00]  /*0520*/  NOP ;  /* 0x0000000000007918 */ /* 0x000fc00000000000 */
[----:B------:R-:W-:-:S00]  /*0530*/  NOP ;  /* 0x0000000000007918 */ /* 0x000fc00000000000 */
[----:B------:R-:W-:-:S00]  /*0540*/  NOP ;  /* 0x0000000000007918 */ /* 0x000fc00000000000 */
[----:B------:R-:W-:-:S00]  /*0550*/  NOP ;  /* 0x0000000000007918 */ /* 0x000fc00000000000 */
[----:B------:R-:W-:-:S00]  /*0560*/  NOP ;  /* 0x0000000000007918 */ /* 0x000fc00000000000 */
[----:B------:R-:W-:-:S00]  /*0570*/  NOP ;  /* 0x0000000000007918 */ /* 0x000fc00000000000 */
.L_x_1:


//--------------------- .nv.constant0.triton_poi_fused_constant_pad_nd_11 --------------------------
	.section	.nv.constant0.triton_poi_fused_constant_pad_nd_11,"a",@progbits
	.sectionflags	@""
	.align	4
.nv.constant0.triton_poi_fused_constant_pad_nd_11:
	.zero		548
